def matmul_kernel(
    a_ptr,
    b_ptr,
    c_ptr,
    M,
    N,
    K,
    stride_am,
    stride_ak,
    stride_bk,
    stride_bn,
    stride_cm,
    stride_cn,
    BLOCK_M: tl.constexpr,
    BLOCK_N: tl.constexpr,
    BLOCK_K: tl.constexpr,
    GROUP_M: tl.constexpr,
):
    pid = tl.program_id(axis=0)
    num_pid_m = tl.cdiv(M, BLOCK_M)
    num_pid_n = tl.cdiv(N, BLOCK_N)
    num_pid_in_group = GROUP_M * num_pid_n
    group_id = pid // num_pid_in_group
    first_pid_m = group_id * GROUP_M
    group_size_m = min(num_pid_m - first_pid_m, GROUP_M)
    pid_m = first_pid_m + ((pid % num_pid_in_group) % group_size_m)
    pid_n = (pid % num_pid_in_group) // group_size_m

    offs_am = (pid_m * BLOCK_M + tl.arange(0, BLOCK_M)) % M
    offs_bn = (pid_n * BLOCK_N + tl.arange(0, BLOCK_N)) % N
    offs_k = tl.arange(0, BLOCK_K)
    a_ptrs = a_ptr + offs_am[:, None] * stride_am + offs_k[None, :] * stride_ak
    b_ptrs = b_ptr + offs_k[:, None] * stride_bk + offs_bn[None, :] * stride_bn

    acc = tl.zeros((BLOCK_M, BLOCK_N), dtype=tl.float32)
    for kk in range(0, tl.cdiv(K, BLOCK_K)):
        a = tl.load(a_ptrs, mask=offs_k[None, :] < K - kk * BLOCK_K, other=0.0)
        b = tl.load(b_ptrs, mask=offs_k[:, None] < K - kk * BLOCK_K, other=0.0)
        acc = tl.dot(a, b, acc)
        a_ptrs += BLOCK_K * stride_ak
        b_ptrs += BLOCK_K * stride_bk

    c = acc.to(c_ptr.dtype.element_ty)
    offs_cm = pid_m * BLOCK_M + tl.arange(0, BLOCK_M)
    offs_cn = pid_n * BLOCK_N + tl.arange(0, BLOCK_N)
    c_ptrs = c_ptr + offs_cm[:, None] * stride_cm + offs_cn[None, :] * stride_cn
    mask = (offs_cm[:, None] < M) & (offs_cn[None, :] < N)
    tl.store(c_ptrs, c, mask=mask)

# config = {"BLOCK_K": 16, "BLOCK_M": 32, "BLOCK_N": 16, "GROUP_M": 8, "arch": "sm_80", "dtype": "bf16", "num_ctas": 1, "num_stages": 3, "num_warps": 4}
# arch = sm_80


// ===== COMPILED SASS (sm_80) =====

	.target	sm_80

	.elftype	@"ET_EXEC"


//--------------------- .note.nv.tkinfo           --------------------------
	.section	.note.nv.tkinfo,"",@"SHT_NOTE"
	.sectionflags	@"SHF_NOTE_NV_TKINFO"
	.tkinfo
        /*0018*/ 	.word	0x00000002
        /*0030*/ 	.string	""
        /*0030*/ 	.string	"ptxas"
        /*0030*/ 	.string	"Cuda compilation tools, release 13.0, V13.0.88"
        /*0030*/ 	.string	"Build cuda_13.0.r13.0/compiler.36424714_0"
        /*0030*/ 	.string	"-v  -suppress-debug-info  -lineinfo  -arch sm_80 "



//--------------------- .note.nv.cuinfo           --------------------------
	.section	.note.nv.cuinfo,"",@"SHT_NOTE"
	.sectionflags	@"SHF_NOTE_NV_CUINFO"
        /*0018*/ 	.short	0x0002
        /*001a*/ 	.short	0x0050
        /*001c*/ 	.short	0x0082
	.zero		2


//--------------------- .nv.info                  --------------------------
	.section	.nv.info,"",@"SHT_CUDA_INFO"
	.align	4


	//----- nvinfo : EIATTR_REGCOUNT
	.align		4
        /*0000*/ 	.byte	0x04, 0x2f
        /*0002*/ 	.short	(.L_1 - .L_0)
	.align		4
.L_0:
        /*0004*/ 	.word	index@(matmul_kernel)
        /*0008*/ 	.word	0x00000030


	//----- nvinfo : EIATTR_FRAME_SIZE
	.align		4
.L_1:
        /*000c*/ 	.byte	0x04, 0x11
        /*000e*/ 	.short	(.L_3 - .L_2)
	.align		4
.L_2:
        /*0010*/ 	.word	index@(matmul_kernel)
        /*0014*/ 	.word	0x00000000


	//----- nvinfo : EIATTR_MIN_STACK_SIZE
	.align		4
.L_3:
        /*0018*/ 	.byte	0x04, 0x12
        /*001a*/ 	.short	(.L_5 - .L_4)
	.align		4
.L_4:
        /*001c*/ 	.word	index@(matmul_kernel)
        /*0020*/ 	.word	0x00000000
.L_5:


//--------------------- .nv.info.matmul_kernel    --------------------------
	.section	.nv.info.matmul_kernel,"",@"SHT_CUDA_INFO"
	.sectionflags	@""
	.align	4


	//----- nvinfo : EIATTR_CUDA_API_VERSION
	.align		4
        /*0000*/ 	.byte	0x04, 0x37
        /*0002*/ 	.short	(.L_7 - .L_6)
.L_6:
        /*0004*/ 	.word	0x00000082


	//----- nvinfo : EIATTR_SW2861232_WAR
	.align		4
.L_7:
        /*0008*/ 	.byte	0x01, 0x35
	.zero		2


	//----- nvinfo : EIATTR_PARAM_CBANK
	.align		4
        /*000c*/ 	.byte	0x04, 0x0a
        /*000e*/ 	.short	(.L_9 - .L_8)
	.align		4
.L_8:
        /*0010*/ 	.word	index@(.nv.constant0.matmul_kernel)
        /*0014*/ 	.short	0x0160
        /*0016*/ 	.short	0x0050


	//----- nvinfo : EIATTR_CBANK_PARAM_SIZE
	.align		4
.L_9:
        /*0018*/ 	.byte	0x03, 0x19
        /*001a*/ 	.short	0x0050


	//----- nvinfo : EIATTR_KPARAM_INFO
	.align		4
        /*001c*/ 	.byte	0x04, 0x17
        /*001e*/ 	.short	(.L_11 - .L_10)
.L_10:
        /*0020*/ 	.word	0x00000000
        /*0024*/ 	.short	0x000d
        /*0026*/ 	.short	0x0048
        /*0028*/ 	.byte	0x00, 0xf4, 0x21, 0x00


	//----- nvinfo : EIATTR_KPARAM_INFO
	.align		4
.L_11:
        /*002c*/ 	.byte	0x04, 0x17
        /*002e*/ 	.short	(.L_13 - .L_12)
.L_12:
        /*0030*/ 	.word	0x00000000
        /*0034*/ 	.short	0x000c
        /*0036*/ 	.short	0x0040
        /*0038*/ 	.byte	0x00, 0xf4, 0x21, 0x00


	//----- nvinfo : EIATTR_KPARAM_INFO
	.align		4
.L_13:
        /*003c*/ 	.byte	0x04, 0x17
        /*003e*/ 	.short	(.L_15 - .L_14)
.L_14:
        /*0040*/ 	.word	0x00000000
        /*0044*/ 	.short	0x000b
        /*0046*/ 	.short	0x0038
        /*0048*/ 	.byte	0x00, 0xf0, 0x11, 0x00


	//----- nvinfo : EIATTR_KPARAM_INFO
	.align		4
.L_15:
        /*004c*/ 	.byte	0x04, 0x17
        /*004e*/ 	.short	(.L_17 - .L_16)
.L_16:
        /*0050*/ 	.word	0x00000000
        /*0054*/ 	.short	0x000a
        /*0056*/ 	.short	0x0034
        /*0058*/ 	.byte	0x00, 0xf0, 0x11, 0x00


	//----- nvinfo : EIATTR_KPARAM_INFO
	.align		4
.L_17:
        /*005c*/ 	.byte	0x04, 0x17
        /*005e*/ 	.short	(.L_19 - .L_18)
.L_18:
        /*0060*/ 	.word	0x00000000
        /*0064*/ 	.short	0x0009
        /*0066*/ 	.short	0x0030
        /*0068*/ 	.byte	0x00, 0xf0, 0x11, 0x00


	//----- nvinfo : EIATTR_KPARAM_INFO
	.align		4
.L_19:
        /*006c*/ 	.byte	0x04, 0x17
        /*006e*/ 	.short	(.L_21 - .L_20)
.L_20:
        /*0070*/ 	.word	0x00000000
        /*0074*/ 	.short	0x0008
        /*0076*/ 	.short	0x002c
        /*0078*/ 	.byte	0x00, 0xf0, 0x11, 0x00


	//----- nvinfo : EIATTR_KPARAM_INFO
	.align		4
.L_21:
        /*007c*/ 	.byte	0x04, 0x17
        /*007e*/ 	.short	(.L_23 - .L_22)
.L_22:
        /*0080*/ 	.word	0x00000000
        /*0084*/ 	.short	0x0007
        /*0086*/ 	.short	0x0028
        /*0088*/ 	.byte	0x00, 0xf0, 0x11, 0x00


	//----- nvinfo : EIATTR_KPARAM_INFO
	.align		4
.L_23:
        /*008c*/ 	.byte	0x04, 0x17
        /*008e*/ 	.short	(.L_25 - .L_24)
.L_24:
        /*0090*/ 	.word	0x00000000
        /*0094*/ 	.short	0x0006
        /*0096*/ 	.short	0x0024
        /*0098*/ 	.byte	0x00, 0xf0, 0x11, 0x00


	//----- nvinfo : EIATTR_KPARAM_INFO
	.align		4
.L_25:
        /*009c*/ 	.byte	0x04, 0x17
        /*009e*/ 	.short	(.L_27 - .L_26)
.L_26:
        /*00a0*/ 	.word	0x00000000
        /*00a4*/ 	.short	0x0005
        /*00a6*/ 	.short	0x0020
        /*00a8*/ 	.byte	0x00, 0xf0, 0x11, 0x00


	//----- nvinfo : EIATTR_KPARAM_INFO
	.align		4
.L_27:
        /*00ac*/ 	.byte	0x04, 0x17
        /*00ae*/ 	.short	(.L_29 - .L_28)
.L_28:
        /*00b0*/ 	.word	0x00000000
        /*00b4*/ 	.short	0x0004
        /*00b6*/ 	.short	0x001c
        /*00b8*/ 	.byte	0x00, 0xf0, 0x11, 0x00


	//----- nvinfo : EIATTR_KPARAM_INFO
	.align		4
.L_29:
        /*00bc*/ 	.byte	0x04, 0x17
        /*00be*/ 	.short	(.L_31 - .L_30)
.L_30:
        /*00c0*/ 	.word	0x00000000
        /*00c4*/ 	.short	0x0003
        /*00c6*/ 	.short	0x0018
        /*00c8*/ 	.byte	0x00, 0xf0, 0x11, 0x00


	//----- nvinfo : EIATTR_KPARAM_INFO
	.align		4
.L_31:
        /*00cc*/ 	.byte	0x04, 0x17
        /*00ce*/ 	.short	(.L_33 - .L_32)
.L_32:
        /*00d0*/ 	.word	0x00000000
        /*00d4*/ 	.short	0x0002
        /*00d6*/ 	.short	0x0010
        /*00d8*/ 	.byte	0x00, 0xf4, 0x21, 0x00


	//----- nvinfo : EIATTR_KPARAM_INFO
	.align		4
.L_33:
        /*00dc*/ 	.byte	0x04, 0x17
        /*00de*/ 	.short	(.L_35 - .L_34)
.L_34:
        /*00e0*/ 	.word	0x00000000
        /*00e4*/ 	.short	0x0001
        /*00e6*/ 	.short	0x0008
        /*00e8*/ 	.byte	0x00, 0xf4, 0x21, 0x00


	//----- nvinfo : EIATTR_KPARAM_INFO
	.align		4
.L_35:
        /*00ec*/ 	.byte	0x04, 0x17
        /*00ee*/ 	.short	(.L_37 - .L_36)
.L_36:
        /*00f0*/ 	.word	0x00000000
        /*00f4*/ 	.short	0x0000
        /*00f6*/ 	.short	0x0000
        /*00f8*/ 	.byte	0x00, 0xf4, 0x21, 0x00


	//----- nvinfo : EIATTR_MAXREG_COUNT
	.align		4
.L_37:
        /*00fc*/ 	.byte	0x03, 0x1b
        /*00fe*/ 	.short	0x00ff


	//----- nvinfo : EIATTR_NUM_BARRIERS
	.align		4
        /*0100*/ 	.byte	0x02, 0x4c
        /*0102*/ 	.byte	0x01
	.zero		1


	//----- nvinfo : EIATTR_MERCURY_ISA_VERSION
	.align		4
        /*0104*/ 	.byte	0x03, 0x5f
        /*0106*/ 	.short	0x0000


	//----- nvinfo : EIATTR_EXIT_INSTR_OFFSETS
	.align		4
        /*0108*/ 	.byte	0x04, 0x1c
        /*010a*/ 	.short	(.L_39 - .L_38)


	//   ....[0]....
.L_38:
        /*010c*/ 	.word	0x00001200


	//   ....[1]....
        /*0110*/ 	.word	0x00001260


	//----- nvinfo : EIATTR_REQNTID
	.align		4
.L_39:
        /*0114*/ 	.byte	0x04, 0x10
        /*0116*/ 	.short	(.L_41 - .L_40)
.L_40:
        /*0118*/ 	.word	0x00000080
        /*011c*/ 	.word	0x00000001
        /*0120*/ 	.word	0x00000001
.L_41:


//--------------------- .nv.callgraph             --------------------------
	.section	.nv.callgraph,"",@"SHT_CUDA_CALLGRAPH"
	.align	4
	.sectionentsize	8
	.align		4
        /*0000*/ 	.word	0x00000000
	.align		4
        /*0004*/ 	.word	0xffffffff
	.align		4
        /*0008*/ 	.word	0x00000000
	.align		4
        /*000c*/ 	.word	0xfffffffe
	.align		4
        /*0010*/ 	.word	0x00000000
	.align		4
        /*0014*/ 	.word	0xfffffffd
	.align		4
        /*0018*/ 	.word	0x00000000
	.align		4
        /*001c*/ 	.word	0xfffffffc


//--------------------- .nv.rel.action            --------------------------
	.section	.nv.rel.action,"",@"SHT_CUDA_RELOCINFO"
	.align	8
	.sectionentsize	8
        /*0000*/ 	.byte	0x73, 0x00, 0x00, 0x00, 0x00, 0x00, 0x00, 0x00, 0x00, 0x00, 0x00, 0x11, 0x25, 0x00, 0x05, 0x36


//--------------------- .nv.constant0.matmul_kernel --------------------------
	.section	.nv.constant0.matmul_kernel,"a",@progbits
	.sectionflags	@""
	.align	4
.nv.constant0.matmul_kernel:
	.zero		432


//--------------------- .text.matmul_kernel       --------------------------
	.section	.text.matmul_kernel,"ax",@progbits
	.sectioninfo	@"SHI_REGISTERS=48"
	.align	128
        .global         matmul_kernel
        .type           matmul_kernel,@function
        .size           matmul_kernel,(.L_x_3 - matmul_kernel)
        .other          matmul_kernel,@"STO_CUDA_ENTRY STV_DEFAULT"
matmul_kernel:
.text.matmul_kernel:
[----:B------:R-:W-:Y:S02]  /*0000*/  IMAD.MOV.U32 R1, RZ, RZ, c[0x0][0x28] ;  /* 0x00000a00ff017624 */ /* 0x000fe400078e00ff */
[----:B------:R-:W-:Y:S01]  /*0010*/  IMAD.MOV.U32 R0, RZ, RZ, c[0x0][0x17c] ;  /* 0x00005f00ff007624 */ /* 0x000fe200078e00ff */
[----:B------:R-:W0:Y:S01]  /*0020*/  S2R R5, SR_CTAID.X ;  /* 0x0000000000057919 */ /* 0x000e220000002500 */
[----:B------:R-:W-:Y:S01]  /*0030*/  IMAD.MOV.U32 R32, RZ, RZ, c[0x0][0x180] ;  /* 0x00006000ff207624 */ /* 0x000fe200078e00ff */
[----:B------:R-:W-:Y:S02]  /*0040*/  ULDC.64 UR6, c[0x0][0x118] ;  /* 0x0000460000067ab9 */ /* 0x000fe40000000a00 */
[----:B------:R-:W-:Y:S02]  /*0050*/  IADD3 R0, R0, 0xf, RZ ;  /* 0x0000000f00007810 */ /* 0x000fe40007ffe0ff */
[----:B------:R-:W-:Y:S02]  /*0060*/  IADD3 R32, R32, 0xf, RZ ;  /* 0x0000000f20207810 */ /* 0x000fe40007ffe0ff */
[----:B------:R-:W-:-:S04]  /*0070*/  SHF.R.S32.HI R3, RZ, 0x1f, R0 ;  /* 0x0000001fff037819 */ /* 0x000fc80000011400 */
[----:B------:R-:W-:-:S04]  /*0080*/  LEA.HI R3, R3, R0, RZ, 0x4 ;  /* 0x0000000003037211 */ /* 0x000fc800078f20ff */
[----:B------:R-:W-:-:S05]  /*0090*/  SHF.R.S32.HI R3, RZ, 0x4, R3 ;  /* 0x00000004ff037819 */ /* 0x000fca0000011403 */
[----:B------:R-:W-:Y:S01]  /*00a0*/  IMAD.SHL.U32 R4, R3, 0x8, RZ ;  /* 0x0000000803047824 */ /* 0x000fe200078e00ff */
[----:B0-----:R-:W-:-:S04]  /*00b0*/  IABS R8, R5 ;  /* 0x0000000500087213 */ /* 0x001fc80000000000 */
[-C--:B------:R-:W-:Y:S02]  /*00c0*/  IABS R7, R4.reuse ;  /* 0x0000000400077213 */ /* 0x080fe40000000000 */
[----:B------:R-:W-:Y:S02]  /*00d0*/  IABS R10, R4 ;  /* 0x00000004000a7213 */ /* 0x000fe40000000000 */
[----:B------:R-:W0:Y:S08]  /*00e0*/  I2F.RP R0, R7 ;  /* 0x0000000700007306 */ /* 0x000e300000209400 */
[----:B0-----:R-:W0:Y:S02]  /*00f0*/  MUFU.RCP R0, R0 ;  /* 0x0000000000007308 */ /* 0x001e240000001000 */
[----:B0-----:R-:W-:Y:S01]  /*0100*/  IADD3 R2, R0, 0xffffffe, RZ ;  /* 0x0ffffffe00027810 */ /* 0x001fe20007ffe0ff */
[----:B------:R-:W-:-:S05]  /*0110*/  IMAD.MOV R0, RZ, RZ, -R10 ;  /* 0x000000ffff007224 */ /* 0x000fca00078e0a0a */
[----:B------:R0:W1:Y:S02]  /*0120*/  F2I.FTZ.U32.TRUNC.NTZ R3, R2 ;  /* 0x0000000200037305 */ /* 0x000064000021f000 */
[----:B0-----:R-:W-:Y:S02]  /*0130*/  IMAD.MOV.U32 R2, RZ, RZ, RZ ;  /* 0x000000ffff027224 */ /* 0x001fe400078e00ff */
[----:B-1----:R-:W-:-:S04]  /*0140*/  IMAD.MOV R6, RZ, RZ, -R3 ;  /* 0x000000ffff067224 */ /* 0x002fc800078e0a03 */
[----:B------:R-:W-:Y:S02]  /*0150*/  IMAD R9, R6, R7, RZ ;  /* 0x0000000706097224 */ /* 0x000fe400078e02ff */
[----:B------:R-:W-:Y:S02]  /*0160*/  IMAD.MOV.U32 R6, RZ, RZ, R8 ;  /* 0x000000ffff067224 */ /* 0x000fe400078e0008 */
[----:B------:R-:W-:-:S06]  /*0170*/  IMAD.HI.U32 R3, R3, R9, R2 ;  /* 0x0000000903037227 */ /* 0x000fcc00078e0002 */
[----:B------:R-:W-:-:S04]  /*0180*/  IMAD.HI.U32 R3, R3, R6, RZ ;  /* 0x0000000603037227 */ /* 0x000fc800078e00ff */
[----:B------:R-:W-:-:S05]  /*0190*/  IMAD R0, R3, R0, R6 ;  /* 0x0000000003007224 */ /* 0x000fca00078e0206 */
[----:B------:R-:W-:-:S13]  /*01a0*/  ISETP.GT.U32.AND P1, PT, R7, R0, PT ;  /* 0x000000000700720c */ /* 0x000fda0003f24070 */
[----:B------:R-:W-:Y:S01]  /*01b0*/  @!P1 IMAD.IADD R0, R0, 0x1, -R7 ;  /* 0x0000000100009824 */ /* 0x000fe200078e0a07 */
[----:B------:R-:W-:Y:S02]  /*01c0*/  @!P1 IADD3 R3, R3, 0x1, RZ ;  /* 0x0000000103039810 */ /* 0x000fe40007ffe0ff */
[----:B------:R-:W-:Y:S02]  /*01d0*/  ISETP.NE.AND P1, PT, R4, RZ, PT ;  /* 0x000000ff0400720c */ /* 0x000fe40003f25270 */
[----:B------:R-:W-:Y:S02]  /*01e0*/  ISETP.GE.U32.AND P0, PT, R0, R7, PT ;  /* 0x000000070000720c */ /* 0x000fe40003f06070 */
[----:B------:R-:W-:-:S04]  /*01f0*/  LOP3.LUT R0, R5, R4, RZ, 0x3c, !PT ;  /* 0x0000000405007212 */ /* 0x000fc800078e3cff */
[----:B------:R-:W-:Y:S01]  /*0200*/  ISETP.GE.AND P2, PT, R0, RZ, PT ;  /* 0x000000ff0000720c */ /* 0x000fe20003f46270 */
[----:B------:R-:W-:-:S05]  /*0210*/  IMAD.MOV.U32 R0, RZ, RZ, 0x1f ;  /* 0x0000001fff007424 */ /* 0x000fca00078e00ff */
[----:B------:R-:W-:Y:S02]  /*0220*/  IADD3 R0, R0, c[0x0][0x178], RZ ;  /* 0x00005e0000007a10 */ /* 0x000fe40007ffe0ff */
[----:B------:R-:W-:-:S05]  /*0230*/  @P0 IADD3 R3, R3, 0x1, RZ ;  /* 0x0000000103030810 */ /* 0x000fca0007ffe0ff */
[----:B------:R-:W-:Y:S01]  /*0240*/  IMAD.MOV.U32 R2, RZ, RZ, R3 ;  /* 0x000000ffff027224 */ /* 0x000fe200078e0003 */
[----:B------:R-:W-:-:S03]  /*0250*/  SHF.R.S32.HI R3, RZ, 0x1f, R0 ;  /* 0x0000001fff037819 */ /* 0x000fc60000011400 */
[----:B------:R-:W-:Y:S01]  /*0260*/  @!P2 IMAD.MOV R2, RZ, RZ, -R2 ;  /* 0x000000ffff02a224 */ /* 0x000fe200078e0a02 */
[----:B------:R-:W-:Y:S02]  /*0270*/  @!P1 LOP3.LUT R2, RZ, R4, RZ, 0x33, !PT ;  /* 0x00000004ff029212 */ /* 0x000fe400078e33ff */
[----:B------:R-:W-:-:S03]  /*0280*/  LEA.HI R3, R3, R0, RZ, 0x5 ;  /* 0x0000000003037211 */ /* 0x000fc600078f28ff */
[----:B------:R-:W-:Y:S02]  /*0290*/  IMAD.SHL.U32 R6, R2, 0x8, RZ ;  /* 0x0000000802067824 */ /* 0x000fe400078e00ff */
[----:B------:R-:W-:-:S03]  /*02a0*/  IMAD.MOV R2, RZ, RZ, -R2 ;  /* 0x000000ffff027224 */ /* 0x000fc600078e0a02 */
[----:B------:R-:W-:Y:S01]  /*02b0*/  LEA.HI.SX32 R3, R3, -R6, 0x1b ;  /* 0x8000000603037211 */ /* 0x000fe200078fdaff */
[----:B------:R-:W-:-:S03]  /*02c0*/  IMAD R4, R4, R2, R5 ;  /* 0x0000000204047224 */ /* 0x000fc600078e0205 */
[----:B------:R-:W-:Y:S02]  /*02d0*/  IMNMX R11, R3, 0x8, PT ;  /* 0x00000008030b7817 */ /* 0x000fe40003800200 */
[----:B------:R-:W-:Y:S02]  /*02e0*/  IABS R9, R4 ;  /* 0x0000000400097213 */ /* 0x000fe40000000000 */
[----:B------:R-:W-:-:S04]  /*02f0*/  IABS R7, R11 ;  /* 0x0000000b00077213 */ /* 0x000fc80000000000 */
[----:B------:R-:W0:Y:S08]  /*0300*/  I2F.RP R0, R7 ;  /* 0x0000000700007306 */ /* 0x000e300000209400 */
[----:B0-----:R-:W0:Y:S02]  /*0310*/  MUFU.RCP R0, R0 ;  /* 0x0000000000007308 */ /* 0x001e240000001000 */
[----:B0-----:R-:W-:-:S06]  /*0320*/  IADD3 R3, R0, 0xffffffe, RZ ;  /* 0x0ffffffe00037810 */ /* 0x001fcc0007ffe0ff */
[----:B------:R-:W0:Y:S02]  /*0330*/  F2I.FTZ.U32.TRUNC.NTZ R3, R3 ;  /* 0x0000000300037305 */ /* 0x000e24000021f000 */
[----:B0-----:R-:W-:-:S04]  /*0340*/  IMAD.MOV R8, RZ, RZ, -R3 ;  /* 0x000000ffff087224 */ /* 0x001fc800078e0a03 */
[----:B------:R-:W-:Y:S01]  /*0350*/  IMAD.MOV.U32 R2, RZ, RZ, R8 ;  /* 0x000000ffff027224 */ /* 0x000fe200078e0008 */
[----:B------:R-:W-:-:S03]  /*0360*/  IABS R8, R11 ;  /* 0x0000000b00087213 */ /* 0x000fc60000000000 */
[----:B------:R-:W-:Y:S02]  /*0370*/  IMAD R5, R2, R7, RZ ;  /* 0x0000000702057224 */ /* 0x000fe400078e02ff */
[----:B------:R-:W-:Y:S02]  /*0380*/  IMAD.MOV.U32 R2, RZ, RZ, RZ ;  /* 0x000000ffff027224 */ /* 0x000fe400078e00ff */
[----:B------:R-:W-:Y:S02]  /*0390*/  IMAD.MOV R0, RZ, RZ, -R8 ;  /* 0x000000ffff007224 */ /* 0x000fe400078e0a08 */
        /* <DEDUP_REMOVED lines=9> */
[----:B------:R-:W-:Y:S02]  /*0430*/  ISETP.GE.AND P2, PT, R0, RZ, PT ;  /* 0x000000ff0000720c */ /* 0x000fe40003f46270 */
[----:B------:R-:W0:Y:S05]  /*0440*/  S2R R0, SR_TID.X ;  /* 0x0000000000007919 */ /* 0x000e2a0000002100 */
[----:B------:R-:W-:Y:S02]  /*0450*/  @P0 IADD3 R2, R2, 0x1, RZ ;  /* 0x0000000102020810 */ /* 0x000fe40007ffe0ff */
[----:B------:R-:W-:-:S03]  /*0460*/  ISETP.GT.AND P0, PT, R32, 0xf, PT ;  /* 0x0000000f2000780c */ /* 0x000fc60003f04270 */
[----:B------:R-:W-:-:S04]  /*0470*/  IMAD.MOV.U32 R8, RZ, RZ, R2 ;  /* 0x000000ffff087224 */ /* 0x000fc800078e0002 */
[----:B------:R-:W-:Y:S01]  /*0480*/  @!P2 IMAD.MOV R8, RZ, RZ, -R8 ;  /* 0x000000ffff08a224 */ /* 0x000fe200078e0a08 */
[----:B------:R-:W-:-:S05]  /*0490*/  @!P1 LOP3.LUT R8, RZ, R11, RZ, 0x33, !PT ;  /* 0x0000000bff089212 */ /* 0x000fca00078e33ff */
[----:B------:R-:W-:Y:S02]  /*04a0*/  IMAD.MOV R2, RZ, RZ, -R8 ;  /* 0x000000ffff027224 */ /* 0x000fe400078e0a08 */
[----:B------:R-:W-:Y:S02]  /*04b0*/  @!P0 IMAD.MOV.U32 R12, RZ, RZ, RZ ;  /* 0x000000ffff0c8224 */ /* 0x000fe400078e00ff */
[----:B------:R-:W-:Y:S01]  /*04c0*/  IMAD R2, R11, R2, R4 ;  /* 0x000000020b027224 */ /* 0x000fe200078e0204 */
[----:B0-----:R-:W-:Y:S01]  /*04d0*/  SHF.R.U32.HI R3, RZ, 0x5, R0 ;  /* 0x00000005ff037819 */ /* 0x001fe20000011600 */
[C---:B------:R-:W-:Y:S01]  /*04e0*/  @!P0 IMAD.SHL.U32 R4, R0.reuse, 0x20, RZ ;  /* 0x0000002000048824 */ /* 0x040fe200078e00ff */
[----:B------:R-:W-:Y:S01]  /*04f0*/  @!P0 LOP3.LUT R5, R0, 0x40, RZ, 0xc0, !PT ;  /* 0x0000004000058812 */ /* 0x000fe200078ec0ff */
[----:B------:R-:W-:Y:S01]  /*0500*/  IMAD.IADD R9, R6, 0x1, R2 ;  /* 0x0000000106097824 */ /* 0x000fe200078e0202 */
[----:B------:R-:W-:Y:S01]  /*0510*/  LOP3.LUT R2, R0, 0x1f, RZ, 0xc0, !PT ;  /* 0x0000001f00027812 */ /* 0x000fe200078ec0ff */
[----:B------:R-:W-:Y:S01]  /*0520*/  @!P0 IMAD.MOV.U32 R14, RZ, RZ, RZ ;  /* 0x000000ffff0e8224 */ /* 0x000fe200078e00ff */
[----:B------:R-:W-:Y:S01]  /*0530*/  SGXT.U32 R3, R3, 0x2 ;  /* 0x000000020303781a */ /* 0x000fe20000000000 */
[----:B------:R-:W-:Y:S01]  /*0540*/  IMAD.SHL.U32 R8, R8, 0x10, RZ ;  /* 0x0000001008087824 */ /* 0x000fe200078e00ff */
[----:B------:R-:W-:Y:S01]  /*0550*/  @!P0 LOP3.LUT R7, R4, 0x60, RZ, 0xc0, !PT ;  /* 0x0000006004078812 */ /* 0x000fe200078ec0ff */
[----:B------:R-:W-:Y:S01]  /*0560*/  IMAD R9, R9, 0x20, R2 ;  /* 0x0000002009097824 */ /* 0x000fe200078e0202 */
[----:B------:R-:W-:Y:S01]  /*0570*/  @!P0 SHF.R.U32.HI R6, RZ, 0x1, R5 ;  /* 0x00000001ff068819 */ /* 0x000fe20000011605 */
[----:B------:R-:W-:Y:S05]  /*0580*/  @!P0 BRA `(.L_x_0) ;  /* 0x000009c000008947 */ /* 0x000fea0003800000 */
[----:B------:R-:W-:Y:S01]  /*0590*/  IABS R11, c[0x0][0x17c] ;  /* 0x00005f00000b7a13 */ /* 0x000fe20000000000 */
[----:B------:R-:W-:Y:S01]  /*05a0*/  IMAD.MOV.U32 R37, RZ, RZ, c[0x0][0x18c] ;  /* 0x00006300ff257624 */ /* 0x000fe200078e00ff */
[----:B------:R-:W-:Y:S01]  /*05b0*/  IABS R12, c[0x0][0x178] ;  /* 0x00005e00000c7a13 */ /* 0x000fe20000000000 */
[----:B------:R-:W-:Y:S01]  /*05c0*/  IMAD.MOV.U32 R39, RZ, RZ, c[0x0][0x188] ;  /* 0x00006200ff277624 */ /* 0x000fe200078e00ff */
[----:B------:R-:W0:Y:S01]  /*05d0*/  I2F.RP R4, R11 ;  /* 0x0000000b00047306 */ /* 0x000e220000209400 */
[--C-:B------:R-:W-:Y:S01]  /*05e0*/  SHF.R.U32.HI R5, RZ, 0x4, R0.reuse ;  /* 0x00000004ff057819 */ /* 0x100fe20000011600 */
[----:B------:R-:W-:Y:S01]  /*05f0*/  IMAD R31, R3, c[0x0][0x188], RZ ;  /* 0x00006200031f7a24 */ /* 0x000fe200078e02ff */
[----:B------:R-:W-:Y:S01]  /*0600*/  IABS R17, R9 ;  /* 0x0000000900117213 */ /* 0x000fe20000000000 */
[----:B------:R-:W-:Y:S01]  /*0610*/  IMAD.SHL.U32 R37, R37, 0x10, RZ ;  /* 0x0000001025257824 */ /* 0x000fe200078e00ff */
[----:B------:R-:W-:Y:S01]  /*0620*/  SGXT.U32 R5, R5, 0x3 ;  /* 0x000000030505781a */ /* 0x000fe20000000000 */
[----:B------:R-:W-:Y:S01]  /*0630*/  IMAD.SHL.U32 R39, R39, 0x10, RZ ;  /* 0x0000001027277824 */ /* 0x000fe200078e00ff */
[----:B------:R-:W-:Y:S01]  /*0640*/  SHF.R.S32.HI R19, RZ, 0x2, R0 ;  /* 0x00000002ff137819 */ /* 0x000fe20000011400 */
[----:B------:R-:W1:Y:S01]  /*0650*/  I2F.RP R13, R12 ;  /* 0x0000000c000d7306 */ /* 0x000e620000209400 */
[----:B------:R-:W-:Y:S01]  /*0660*/  LOP3.LUT R10, R8, R5, RZ, 0xfc, !PT ;  /* 0x00000005080a7212 */ /* 0x000fe200078efcff */
[----:B------:R-:W-:Y:S01]  /*0670*/  ULDC UR4, c[0x0][0x180] ;  /* 0x0000600000047ab9 */ /* 0x000fe20000000800 */
[----:B------:R-:W-:-:S02]  /*0680*/  SGXT R19, R19, 0x1 ;  /* 0x000000011313781a */ /* 0x000fc40000000200 */
[----:B------:R-:W-:Y:S02]  /*0690*/  ISETP.GE.AND P0, PT, R10, RZ, PT ;  /* 0x000000ff0a00720c */ /* 0x000fe40003f06270 */
[----:B------:R-:W-:Y:S01]  /*06a0*/  LOP3.LUT R20, R19, 0x90, RZ, 0xc0, !PT ;  /* 0x0000009013147812 */ /* 0x000fe200078ec0ff */
[----:B0-----:R-:W0:Y:S01]  /*06b0*/  MUFU.RCP R4, R4 ;  /* 0x0000000400047308 */ /* 0x001e220000001000 */
[C---:B------:R-:W-:Y:S02]  /*06c0*/  LOP3.LUT R22, R3.reuse, 0x4, RZ, 0xfc, !PT ;  /* 0x0000000403167812 */ /* 0x040fe400078efcff */
[C---:B------:R-:W-:Y:S02]  /*06d0*/  LOP3.LUT R23, R3.reuse, 0x8, RZ, 0xfc, !PT ;  /* 0x0000000803177812 */ /* 0x040fe400078efcff */
[----:B------:R-:W-:Y:S01]  /*06e0*/  LOP3.LUT R30, R3, 0xc, RZ, 0xfc, !PT ;  /* 0x0000000c031e7812 */ /* 0x000fe200078efcff */
[----:B------:R-:W-:Y:S02]  /*06f0*/  IMAD R45, R22, c[0x0][0x188], RZ ;  /* 0x00006200162d7a24 */ /* 0x000fe400078e02ff */
[----:B-1----:R-:W1:Y:S01]  /*0700*/  MUFU.RCP R13, R13 ;  /* 0x0000000d000d7308 */ /* 0x002e620000001000 */
[----:B------:R-:W-:-:S02]  /*0710*/  IMAD R43, R23, c[0x0][0x188], RZ ;  /* 0x00006200172b7a24 */ /* 0x000fc400078e02ff */
[----:B------:R-:W-:Y:S01]  /*0720*/  IMAD R41, R30, c[0x0][0x188], RZ ;  /* 0x000062001e297a24 */ /* 0x000fe200078e02ff */
[----:B0-----:R-:W-:Y:S02]  /*0730*/  IADD3 R14, R4, 0xffffffe, RZ ;  /* 0x0ffffffe040e7810 */ /* 0x001fe40007ffe0ff */
[----:B------:R-:W-:Y:S02]  /*0740*/  LOP3.LUT R4, R10, 0x8, RZ, 0xfc, !PT ;  /* 0x000000080a047812 */ /* 0x000fe400078efcff */
[----:B------:R0:W2:Y:S01]  /*0750*/  F2I.FTZ.U32.TRUNC.NTZ R15, R14 ;  /* 0x0000000e000f7305 */ /* 0x0000a2000021f000 */
[----:B-1----:R-:W-:-:S07]  /*0760*/  IADD3 R6, R13, 0xffffffe, RZ ;  /* 0x0ffffffe0d067810 */ /* 0x002fce0007ffe0ff */
[----:B------:R1:W3:Y:S01]  /*0770*/  F2I.FTZ.U32.TRUNC.NTZ R7, R6 ;  /* 0x0000000600077305 */ /* 0x0002e2000021f000 */
[----:B0-----:R-:W-:Y:S02]  /*0780*/  IMAD.MOV.U32 R14, RZ, RZ, RZ ;  /* 0x000000ffff0e7224 */ /* 0x001fe400078e00ff */
[----:B--2---:R-:W-:Y:S02]  /*0790*/  IMAD.MOV R16, RZ, RZ, -R15 ;  /* 0x000000ffff107224 */ /* 0x004fe400078e0a0f */
[----:B-1----:R-:W-:Y:S02]  /*07a0*/  IMAD.MOV.U32 R6, RZ, RZ, RZ ;  /* 0x000000ffff067224 */ /* 0x002fe400078e00ff */
[----:B------:R-:W-:Y:S01]  /*07b0*/  IMAD R5, R16, R11, RZ ;  /* 0x0000000b10057224 */ /* 0x000fe200078e02ff */
[----:B------:R-:W-:Y:S01]  /*07c0*/  IABS R16, R10 ;  /* 0x0000000a00107213 */ /* 0x000fe20000000000 */
[----:B---3--:R-:W-:Y:S02]  /*07d0*/  IMAD.MOV R13, RZ, RZ, -R7 ;  /* 0x000000ffff0d7224 */ /* 0x008fe400078e0a07 */
[----:B------:R-:W-:-:S04]  /*07e0*/  IMAD.HI.U32 R14, R15, R5, R14 ;  /* 0x000000050f0e7227 */ /* 0x000fc800078e000e */
[----:B------:R-:W-:Y:S01]  /*07f0*/  IMAD R5, R13, R12, RZ ;  /* 0x0000000c0d057224 */ /* 0x000fe200078e02ff */
[----:B------:R-:W-:-:S03]  /*0800*/  IABS R13, R4 ;  /* 0x00000004000d7213 */ /* 0x000fc60000000000 */
[----:B------:R-:W-:Y:S01]  /*0810*/  IMAD.HI.U32 R7, R7, R5, R6 ;  /* 0x0000000507077227 */ /* 0x000fe200078e0006 */
[----:B------:R-:W-:-:S03]  /*0820*/  SHF.R.S32.HI R5, RZ, 0x1f, R32 ;  /* 0x0000001fff057819 */ /* 0x000fc60000011420 */
[----:B------:R-:W-:Y:S01]  /*0830*/  IMAD.HI.U32 R6, R14, R13, RZ ;  /* 0x0000000d0e067227 */ /* 0x000fe200078e00ff */
[----:B------:R-:W-:Y:S02]  /*0840*/  LEA.HI R32, R5, R32, RZ, 0x4 ;  /* 0x0000002005207211 */ /* 0x000fe400078f20ff */
[----:B------:R-:W-:Y:S01]  /*0850*/  LOP3.LUT R5, R0, 0x40, RZ, 0xc0, !PT ;  /* 0x0000004000057812 */ /* 0x000fe200078ec0ff */
[----:B------:R-:W-:Y:S01]  /*0860*/  IMAD.HI.U32 R14, R14, R16, RZ ;  /* 0x000000100e0e7227 */ /* 0x000fe200078e00ff */
[----:B------:R-:W-:-:S03]  /*0870*/  SHF.R.S32.HI R32, RZ, 0x4, R32 ;  /* 0x00000004ff207819 */ /* 0x000fc60000011420 */
[----:B------:R-:W-:Y:S02]  /*0880*/  IMAD.MOV R6, RZ, RZ, -R6 ;  /* 0x000000ffff067224 */ /* 0x000fe400078e0a06 */
[----:B------:R-:W-:Y:S02]  /*0890*/  IMAD.MOV R15, RZ, RZ, -R14 ;  /* 0x000000ffff0f7224 */ /* 0x000fe400078e0a0e */
[C---:B------:R-:W-:Y:S01]  /*08a0*/  IMAD R14, R11.reuse, R6, R13 ;  /* 0x000000060b0e7224 */ /* 0x040fe200078e020d */
[----:B------:R-:W-:Y:S01]  /*08b0*/  SHF.R.U32.HI R6, RZ, 0x1, R5 ;  /* 0x00000001ff067819 */ /* 0x000fe20000011605 */
[----:B------:R-:W-:Y:S01]  /*08c0*/  IMAD R16, R11, R15, R16 ;  /* 0x0000000f0b107224 */ /* 0x000fe200078e0210 */
[----:B------:R-:W-:Y:S01]  /*08d0*/  SHF.R.S32.HI R15, RZ, 0x6, R0 ;  /* 0x00000006ff0f7819 */ /* 0x000fe20000011400 */
[----:B------:R-:W-:Y:S01]  /*08e0*/  IMAD.HI.U32 R7, R7, R17, RZ ;  /* 0x0000001107077227 */ /* 0x000fe200078e00ff */
[C---:B------:R-:W-:Y:S02]  /*08f0*/  ISETP.GT.U32.AND P1, PT, R11.reuse, R14, PT ;  /* 0x0000000e0b00720c */ /* 0x040fe40003f24070 */
[----:B------:R-:W-:Y:S01]  /*0900*/  ISETP.GT.U32.AND P2, PT, R11, R16, PT ;  /* 0x000000100b00720c */ /* 0x000fe20003f44070 */
[----:B------:R-:W-:Y:S01]  /*0910*/  IMAD.MOV R7, RZ, RZ, -R7 ;  /* 0x000000ffff077224 */ /* 0x000fe200078e0a07 */
[----:B------:R-:W-:-:S03]  /*0920*/  SGXT R15, R15, 0x1 ;  /* 0x000000010f0f781a */ /* 0x000fc60000000200 */
[----:B------:R-:W-:Y:S01]  /*0930*/  IMAD R13, R12, R7, R17 ;  /* 0x000000070c0d7224 */ /* 0x000fe200078e0211 */
[----:B------:R-:W-:Y:S01]  /*0940*/  LOP3.LUT R10, R15, 0x90, RZ, 0xc0, !PT ;  /* 0x000000900f0a7812 */ /* 0x000fe200078ec0ff */
[C---:B------:R-:W-:Y:S01]  /*0950*/  IMAD.SHL.U32 R17, R0.reuse, 0x8, RZ ;  /* 0x0000000800117824 */ /* 0x040fe200078e00ff */
[----:B------:R-:W-:Y:S01]  /*0960*/  SHF.R.U32.HI R15, RZ, 0x1, R0 ;  /* 0x00000001ff0f7819 */ /* 0x000fe20000011600 */
[----:B------:R-:W-:Y:S01]  /*0970*/  IMAD.SHL.U32 R7, R0, 0x2, RZ ;  /* 0x0000000200077824 */ /* 0x000fe200078e00ff */
[----:B------:R-:W-:Y:S01]  /*0980*/  ISETP.GT.U32.AND P4, PT, R12, R13, PT ;  /* 0x0000000d0c00720c */ /* 0x000fe20003f84070 */
[----:B------:R-:W-:Y:S01]  /*0990*/  @!P1 IMAD.IADD R14, R14, 0x1, -R11 ;  /* 0x000000010e0e9824 */ /* 0x000fe200078e0a0b */
[----:B------:R-:W-:Y:S01]  /*09a0*/  LOP3.LUT R18, R6, 0x30, R17, 0x78, !PT ;  /* 0x0000003006127812 */ /* 0x000fe200078e7811 */
[----:B------:R-:W-:Y:S01]  /*09b0*/  @!P2 IMAD.IADD R16, R16, 0x1, -R11 ;  /* 0x000000011010a824 */ /* 0x000fe200078e0a0b */
[----:B------:R-:W-:Y:S01]  /*09c0*/  ISETP.GE.AND P2, PT, R4, RZ, PT ;  /* 0x000000ff0400720c */ /* 0x000fe20003f46270 */
[----:B------:R-:W-:Y:S01]  /*09d0*/  IMAD.SHL.U32 R4, R0, 0x20, RZ ;  /* 0x0000002000047824 */ /* 0x000fe200078e00ff */
[----:B------:R-:W-:-:S02]  /*09e0*/  ISETP.GT.U32.AND P1, PT, R11, R14, PT ;  /* 0x0000000e0b00720c */ /* 0x000fc40003f24070 */
[----:B------:R-:W-:Y:S02]  /*09f0*/  ISETP.GT.U32.AND P3, PT, R11, R16, PT ;  /* 0x000000100b00720c */ /* 0x000fe40003f64070 */
[--C-:B------:R-:W-:Y:S02]  /*0a00*/  LOP3.LUT R17, R18, 0x10, R7.reuse, 0x78, !PT ;  /* 0x0000001012117812 */ /* 0x100fe400078e7807 */
[--C-:B------:R-:W-:Y:S01]  /*0a10*/  LOP3.LUT R10, R10, 0x7e, R7.reuse, 0x78, !PT ;  /* 0x0000007e0a0a7812 */ /* 0x100fe200078e7807 */
[----:B------:R-:W-:Y:S01]  /*0a20*/  @!P4 IMAD.IADD R13, R13, 0x1, -R12 ;  /* 0x000000010d0dc824 */ /* 0x000fe200078e0a0c */
[----:B------:R-:W-:Y:S01]  /*0a30*/  LOP3.LUT R21, R20, 0x10, R7, 0x78, !PT ;  /* 0x0000001014157812 */ /* 0x000fe200078e7807 */
[----:B------:R-:W-:Y:S01]  /*0a40*/  IMAD.SHL.U32 R7, R0, 0x40, RZ ;  /* 0x0000004000077824 */ /* 0x000fe200078e00ff */
[----:B------:R-:W-:Y:S02]  /*0a50*/  LOP3.LUT R18, R15, R0, RZ, 0xfc, !PT ;  /* 0x000000000f127212 */ /* 0x000fe400078efcff */
[----:B------:R-:W-:Y:S01]  /*0a60*/  ISETP.GT.U32.AND P4, PT, R12, R13, PT ;  /* 0x0000000d0c00720c */ /* 0x000fe20003f84070 */
[--C-:B------:R-:W-:Y:S01]  /*0a70*/  @!P1 IMAD.IADD R14, R14, 0x1, -R11.reuse ;  /* 0x000000010e0e9824 */ /* 0x100fe200078e0a0b */
[----:B------:R-:W-:Y:S01]  /*0a80*/  LOP3.LUT R15, R7, 0x1c0, RZ, 0xc0, !PT ;  /* 0x000001c0070f7812 */ /* 0x000fe200078ec0ff */
[----:B------:R-:W-:Y:S01]  /*0a90*/  @!P3 IMAD.IADD R16, R16, 0x1, -R11 ;  /* 0x000000011010b824 */ /* 0x000fe200078e0a0b */
[----:B------:R-:W-:Y:S01]  /*0aa0*/  ISETP.NE.AND P1, PT, RZ, c[0x0][0x17c], PT ;  /* 0x00005f00ff007a0c */ /* 0x000fe20003f25270 */
[----:B------:R-:W-:Y:S01]  /*0ab0*/  IMAD.SHL.U32 R19, R18, 0x10, RZ ;  /* 0x0000001012137824 */ /* 0x000fe200078e00ff */
[----:B------:R-:W-:Y:S01]  /*0ac0*/  LOP3.LUT R18, R4, 0x200, RZ, 0xc0, !PT ;  /* 0x0000020004127812 */ /* 0x000fe200078ec0ff */
[----:B------:R-:W-:Y:S01]  /*0ad0*/  @!P2 IMAD.MOV R14, RZ, RZ, -R14 ;  /* 0x000000ffff0ea224 */ /* 0x000fe200078e0a0e */
[----:B------:R-:W-:Y:S01]  /*0ae0*/  ISETP.GE.AND P2, PT, R9, RZ, PT ;  /* 0x000000ff0900720c */ /* 0x000fe20003f46270 */
[----:B------:R-:W-:Y:S01]  /*0af0*/  @!P0 IMAD.MOV R16, RZ, RZ, -R16 ;  /* 0x000000ffff108224 */ /* 0x000fe200078e0a10 */
[----:B------:R-:W-:-:S02]  /*0b00*/  ISETP.NE.AND P0, PT, RZ, c[0x0][0x178], PT ;  /* 0x00005e00ff007a0c */ /* 0x000fc40003f05270 */
[----:B------:R-:W-:Y:S01]  /*0b10*/  IADD3 R11, R17, R15, R18 ;  /* 0x0000000f110b7210 */ /* 0x000fe20007ffe012 */
[----:B------:R-:W-:Y:S01]  /*0b20*/  @!P4 IMAD.IADD R13, R13, 0x1, -R12 ;  /* 0x000000010d0dc824 */ /* 0x000fe200078e0a0c */
[----:B------:R-:W-:Y:S02]  /*0b30*/  LOP3.LUT R15, RZ, c[0x0][0x17c], RZ, 0x33, !PT ;  /* 0x00005f00ff0f7a12 */ /* 0x000fe400078e33ff */
[----:B------:R-:W-:Y:S02]  /*0b40*/  LOP3.LUT R7, R4, 0x60, RZ, 0xc0, !PT ;  /* 0x0000006004077812 */ /* 0x000fe400078ec0ff */
[----:B------:R-:W-:Y:S01]  /*0b50*/  SEL R35, R15, R16, !P1 ;  /* 0x000000100f237207 */ /* 0x000fe20004800000 */
[----:B------:R-:W-:Y:S01]  /*0b60*/  IMAD.MOV.U32 R16, RZ, RZ, R13 ;  /* 0x000000ffff107224 */ /* 0x000fe200078e000d */
[----:B------:R-:W-:Y:S01]  /*0b70*/  LOP3.LUT R20, R19, 0x100, RZ, 0xc0, !PT ;  /* 0x0000010013147812 */ /* 0x000fe200078ec0ff */
[----:B------:R-:W-:Y:S01]  /*0b80*/  CS2R R12, SRZ ;  /* 0x00000000000c7805 */ /* 0x000fe2000001ff00 */
[----:B------:R-:W-:Y:S01]  /*0b90*/  SEL R34, R15, R14, !P1 ;  /* 0x0000000e0f227207 */ /* 0x000fe20004800000 */
[----:B------:R-:W-:Y:S01]  /*0ba0*/  @!P2 IMAD.MOV R16, RZ, RZ, -R16 ;  /* 0x000000ffff10a224 */ /* 0x000fe200078e0a10 */
[----:B------:R-:W-:Y:S01]  /*0bb0*/  IADD3 R20, R21, R7, R20 ;  /* 0x0000000715147210 */ /* 0x000fe20007ffe014 */
[----:B------:R-:W-:Y:S01]  /*0bc0*/  CS2R R14, SRZ ;  /* 0x00000000000e7805 */ /* 0x000fe2000001ff00 */
[----:B------:R-:W-:Y:S01]  /*0bd0*/  LOP3.LUT R21, R0, 0xf, RZ, 0xc0, !PT ;  /* 0x0000000f00157812 */ /* 0x000fe200078ec0ff */
[----:B------:R-:W-:Y:S01]  /*0be0*/  IMAD R34, R34, c[0x0][0x190], RZ ;  /* 0x0000640022227a24 */ /* 0x000fe200078e02ff */
[----:B------:R-:W-:Y:S01]  /*0bf0*/  @!P0 LOP3.LUT R16, RZ, c[0x0][0x178], RZ, 0x33, !PT ;  /* 0x00005e00ff108a12 */ /* 0x000fe200078e33ff */
[----:B------:R-:W-:Y:S01]  /*0c00*/  IMAD R35, R35, c[0x0][0x190], RZ ;  /* 0x0000640023237a24 */ /* 0x000fe200078e02ff */
[----:B------:R-:W-:Y:S01]  /*0c10*/  LOP3.LUT R33, R10, 0x20, RZ, 0x3c, !PT ;  /* 0x000000200a217812 */ /* 0x000fe200078e3cff */
[----:B------:R-:W-:-:S02]  /*0c20*/  IMAD R29, R21, c[0x0][0x18c], RZ ;  /* 0x00006300151d7a24 */ /* 0x000fc400078e02ff */
[----:B------:R-:W-:-:S03]  /*0c30*/  IMAD R16, R16, c[0x0][0x184], RZ ;  /* 0x0000610010107a24 */ /* 0x000fc600078e02ff */
[C---:B------:R-:W-:Y:S02]  /*0c40*/  LEA R28, P0, R29.reuse, c[0x0][0x168], 0x1 ;  /* 0x00005a001d1c7a11 */ /* 0x040fe400078008ff */
[C---:B------:R-:W-:Y:S02]  /*0c50*/  LEA R24, P1, R16.reuse, c[0x0][0x160], 0x1 ;  /* 0x0000580010187a11 */ /* 0x040fe400078208ff */
[----:B------:R-:W-:Y:S02]  /*0c60*/  LEA.HI.X.SX32 R29, R29, c[0x0][0x16c], 0x1, P0 ;  /* 0x00005b001d1d7a11 */ /* 0x000fe400000f0eff */
[----:B------:R-:W-:-:S04]  /*0c70*/  LEA.HI.X.SX32 R25, R16, c[0x0][0x164], 0x1, P1 ;  /* 0x0000590010197a11 */ /* 0x000fc800008f0eff */
.L_x_1:
[----:B------:R-:W-:Y:S01]  /*0c80*/  ISETP.GE.AND P0, PT, R3, UR4, PT ;  /* 0x0000000403007c0c */ /* 0x000fe2000bf06270 */
[----:B------:R-:W-:Y:S01]  /*0c90*/  IMAD.WIDE R16, R31, 0x2, R24 ;  /* 0x000000021f107825 */ /* 0x000fe200078e0218 */
[----:B------:R-:W-:Y:S02]  /*0ca0*/  PRMT R38, RZ, 0x7610, R38 ;  /* 0x00007610ff267816 */ /* 0x000fe40000000026 */
[----:B------:R-:W-:-:S02]  /*0cb0*/  ISETP.GE.AND P1, PT, R22, UR4, PT ;  /* 0x0000000416007c0c */ /* 0x000fc4000bf26270 */
[----:B------:R-:W-:-:S07]  /*0cc0*/  ISETP.GE.AND P2, PT, R23, UR4, PT ;  /* 0x0000000417007c0c */ /* 0x000fce000bf46270 */
[----:B------:R0:W2:Y:S01]  /*0cd0*/  @!P0 LDG.E.U16 R38, [R16.64] ;  /* 0x0000000610268981 */ /* 0x0000a2000c1e1500 */
[----:B------:R-:W-:Y:S01]  /*0ce0*/  ISETP.GE.AND P0, PT, R30, UR4, PT ;  /* 0x000000041e007c0c */ /* 0x000fe2000bf06270 */
[----:B------:R-:W-:Y:S01]  /*0cf0*/  IMAD.WIDE R18, R43, 0x2, R24 ;  /* 0x000000022b127825 */ /* 0x000fe200078e0218 */
[----:B------:R-:W-:Y:S02]  /*0d00*/  PRMT R36, RZ, 0x7610, R36 ;  /* 0x00007610ff247816 */ /* 0x000fe40000000024 */
[----:B------:R-:W-:Y:S01]  /*0d10*/  PRMT R40, RZ, 0x7610, R40 ;  /* 0x00007610ff287816 */ /* 0x000fe20000000028 */
[----:B------:R-:W-:Y:S01]  /*0d20*/  IMAD.WIDE R26, R41, 0x2, R24 ;  /* 0x00000002291a7825 */ /* 0x000fe200078e0218 */
[----:B------:R-:W-:-:S03]  /*0d30*/  PRMT R42, RZ, 0x7610, R42 ;  /* 0x00007610ff2a7816 */ /* 0x000fc6000000002a */
[----:B0-----:R-:W-:Y:S01]  /*0d40*/  IMAD.WIDE R16, R45, 0x2, R24 ;  /* 0x000000022d107825 */ /* 0x001fe200078e0218 */
[----:B------:R0:W3:Y:S04]  /*0d50*/  @!P2 LDG.E.U16 R40, [R18.64] ;  /* 0x000000061228a981 */ /* 0x0000e8000c1e1500 */
[----:B------:R1:W4:Y:S04]  /*0d60*/  @!P1 LDG.E.U16 R36, [R16.64] ;  /* 0x0000000610249981 */ /* 0x000328000c1e1500 */
[----:B------:R5:W4:Y:S04]  /*0d70*/  @!P0 LDG.E.U16 R42, [R26.64] ;  /* 0x000000061a2a8981 */ /* 0x000b28000c1e1500 */
[----:B------:R-:W-:Y:S01]  /*0d80*/  BAR.SYNC.DEFER_BLOCKING 0x0 ;  /* 0x0000000000007b1d */ /* 0x000fe20000010000 */
[----:B------:R-:W-:-:S02]  /*0d90*/  ISETP.GE.AND P1, PT, R21, UR4, PT ;  /* 0x0000000415007c0c */ /* 0x000fc4000bf26270 */
[----:B------:R-:W-:Y:S01]  /*0da0*/  PRMT R44, RZ, 0x7610, R44 ;  /* 0x00007610ff2c7816 */ /* 0x000fe2000000002c */
[----:B-----5:R-:W-:Y:S02]  /*0db0*/  IMAD.MOV.U32 R26, RZ, RZ, R28 ;  /* 0x000000ffff1a7224 */ /* 0x020fe400078e001c */
[----:B------:R-:W-:Y:S01]  /*0dc0*/  IMAD.MOV.U32 R27, RZ, RZ, R29 ;  /* 0x000000ffff1b7224 */ /* 0x000fe200078e001d */
[----:B0-----:R-:W-:-:S03]  /*0dd0*/  PRMT R19, RZ, 0x7610, R19 ;  /* 0x00007610ff137816 */ /* 0x001fc60000000013 */
[----:B------:R-:W-:-:S04]  /*0de0*/  IMAD.WIDE R28, R35, 0x2, R26 ;  /* 0x00000002231c7825 */ /* 0x000fc800078e021a */
[----:B-1----:R-:W-:Y:S01]  /*0df0*/  IMAD.WIDE R16, R34, 0x2, R26 ;  /* 0x0000000222107825 */ /* 0x002fe200078e021a */
[----:B------:R-:W5:Y:S04]  /*0e00*/  @!P1 LDG.E.U16 R44, [R28.64] ;  /* 0x000000061c2c9981 */ /* 0x000f68000c1e1500 */
[----:B------:R-:W5:Y:S01]  /*0e10*/  @!P1 LDG.E.U16 R19, [R16.64] ;  /* 0x0000000610139981 */ /* 0x000f62000c1e1500 */
[----:B------:R-:W-:-:S04]  /*0e20*/  IADD3 R32, R32, -0x1, RZ ;  /* 0xffffffff20207810 */ /* 0x000fc80007ffe0ff */
[----:B------:R-:W-:Y:S01]  /*0e30*/  ISETP.NE.U32.AND P0, PT, R32, RZ, PT ;  /* 0x000000ff2000720c */ /* 0x000fe20003f05070 */
[----:B------:R-:W-:Y:S01]  /*0e40*/  UIADD3 UR4, UR4, -0x10, URZ ;  /* 0xfffffff004047890 */ /* 0x000fe2000fffe03f */
[----:B------:R-:W-:Y:S01]  /*0e50*/  IMAD.WIDE R24, R39, 0x2, R24 ;  /* 0x0000000227187825 */ /* 0x000fe200078e0218 */
[----:B--2---:R-:W-:Y:S04]  /*0e60*/  STS.U16 [R10], R38 ;  /* 0x000000260a007388 */ /* 0x004fe80000000400 */
[----:B---3--:R-:W-:Y:S04]  /*0e70*/  STS.U16 [R10+0x200], R40 ;  /* 0x000200280a007388 */ /* 0x008fe80000000400 */
[----:B----4-:R-:W-:Y:S04]  /*0e80*/  STS.U16 [R33+0x100], R36 ;  /* 0x0001002421007388 */ /* 0x010fe80000000400 */
[----:B------:R-:W-:Y:S04]  /*0e90*/  STS.U16 [R33+0x300], R42 ;  /* 0x0003002a21007388 */ /* 0x000fe80000000400 */
[----:B-----5:R-:W-:Y:S04]  /*0ea0*/  STS.U16 [R10+0x400], R44 ;  /* 0x0004002c0a007388 */ /* 0x020fe80000000400 */
[----:B------:R-:W-:Y:S04]  /*0eb0*/  STS.U16 [R10+0x500], R19 ;  /* 0x000500130a007388 */ /* 0x000fe80000000400 */
[----:B------:R-:W-:Y:S06]  /*0ec0*/  BAR.SYNC.DEFER_BLOCKING 0x0 ;  /* 0x0000000000007b1d */ /* 0x000fec0000010000 */
[----:B------:R-:W-:Y:S04]  /*0ed0*/  LDSM.16.M88.2 R28, [R20+0x400] ;  /* 0x00040000141c783b */ /* 0x000fe80000000100 */
[----:B------:R-:W0:Y:S02]  /*0ee0*/  LDSM.16.MT88.4 R16, [R11] ;  /* 0x000000000b10783b */ /* 0x000e240000004200 */
[----:B0-----:R-:W-:Y:S07]  /*0ef0*/  HMMA.16816.F32.BF16 R12, R16, R28, R12 ;  /* 0x0000001c100c723c */ /* 0x001fee000004180c */
[----:B------:R-:W-:Y:S01]  /*0f00*/  IMAD.WIDE R28, R37, 0x2, R26 ;  /* 0x00000002251c7825 */ /* 0x000fe200078e021a */
[----:B------:R-:W-:Y:S05]  /*0f10*/  @P0 BRA `(.L_x_1) ;  /* 0xfffffd6000000947 */ /* 0x000fea000383ffff */
[----:B------:R-:W-:-:S11]  /*0f20*/  NOP ;  /* 0x0000000000007918 */ /* 0x000fd60000000000 */
[----:B------:R-:W-:Y:S02]  /*0f30*/  F2FP.BF16.PACK_AB R12, R13, R12 ;  /* 0x0000000c0d0c723e */ /* 0x000fe400000010ff */
[----:B------:R-:W-:-:S07]  /*0f40*/  F2FP.BF16.PACK_AB R14, R15, R14 ;  /* 0x0000000e0f0e723e */ /* 0x000fce00000010ff */
.L_x_0:
[----:B------:R-:W-:Y:S01]  /*0f50*/  BAR.SYNC.DEFER_BLOCKING 0x0 ;  /* 0x0000000000007b1d */ /* 0x000fe20000010000 */
[----:B------:R-:W-:-:S02]  /*0f60*/  ISETP.NE.U32.AND P0, PT, R5, RZ, PT ;  /* 0x000000ff0500720c */ /* 0x000fc40003f05070 */
[----:B------:R-:W-:Y:S02]  /*0f70*/  LOP3.LUT R5, R0, 0x20, RZ, 0xc0, !PT ;  /* 0x0000002000057812 */ /* 0x000fe400078ec0ff */
[----:B------:R-:W-:Y:S02]  /*0f80*/  LOP3.LUT R11, R4, 0x300, RZ, 0xc0, !PT ;  /* 0x00000300040b7812 */ /* 0x000fe400078ec0ff */
[----:B------:R-:W-:Y:S01]  /*0f90*/  LOP3.LUT R10, R7, 0x1c, R0, 0xf8, !PT ;  /* 0x0000001c070a7812 */ /* 0x000fe200078ef800 */
[----:B------:R-:W-:Y:S01]  /*0fa0*/  IMAD.SHL.U32 R0, R5, 0x4, RZ ;  /* 0x0000000405007824 */ /* 0x000fe200078e00ff */
[----:B------:R-:W-:Y:S01]  /*0fb0*/  SEL R7, RZ, 0x240, !P0 ;  /* 0x00000240ff077807 */ /* 0x000fe20004000000 */
[----:B------:R-:W-:Y:S01]  /*0fc0*/  IMAD R11, R2, 0x4, R11 ;  /* 0x00000004020b7824 */ /* 0x000fe200078e020b */
[----:B------:R-:W-:Y:S02]  /*0fd0*/  SHF.R.U32.HI R5, RZ, 0x4, R5 ;  /* 0x00000004ff057819 */ /* 0x000fe40000011605 */
[----:B------:R-:W-:-:S02]  /*0fe0*/  LOP3.LUT R7, R0, R10, R7, 0xf6, !PT ;  /* 0x0000000a00077212 */ /* 0x000fc400078ef607 */
[----:B------:R-:W-:Y:S02]  /*0ff0*/  LOP3.LUT R11, R5, R11, R6, 0xf6, !PT ;  /* 0x0000000b050b7212 */ /* 0x000fe400078ef606 */
[----:B------:R-:W-:Y:S02]  /*1000*/  LOP3.LUT R5, R7, 0x20, RZ, 0x3c, !PT ;  /* 0x0000002007057812 */ /* 0x000fe400078e3cff */
[----:B------:R-:W-:Y:S02]  /*1010*/  LOP3.LUT R10, R11, 0x40, RZ, 0x3c, !PT ;  /* 0x000000400b0a7812 */ /* 0x000fe400078e3cff */
[C---:B------:R-:W-:Y:S01]  /*1020*/  ISETP.GE.AND P0, PT, R9.reuse, c[0x0][0x178], PT ;  /* 0x00005e0009007a0c */ /* 0x040fe20003f06270 */
[----:B------:R-:W-:Y:S01]  /*1030*/  IMAD R9, R9, c[0x0][0x194], RZ ;  /* 0x0000650009097a24 */ /* 0x000fe200078e02ff */
[C---:B------:R-:W-:Y:S01]  /*1040*/  LOP3.LUT R4, R8.reuse, R3, RZ, 0xfc, !PT ;  /* 0x0000000308047212 */ /* 0x040fe200078efcff */
[----:B------:R0:W-:Y:S01]  /*1050*/  STS [R7], R12 ;  /* 0x0000000c07007388 */ /* 0x0001e20000000800 */
[----:B------:R-:W-:-:S02]  /*1060*/  LOP3.LUT R2, R8, 0x4, R3, 0xfe, !PT ;  /* 0x0000000408027812 */ /* 0x000fc400078efe03 */
[C-C-:B------:R-:W-:Y:S01]  /*1070*/  LOP3.LUT R0, R8.reuse, 0x8, R3.reuse, 0xfe, !PT ;  /* 0x0000000808007812 */ /* 0x140fe200078efe03 */
[----:B------:R1:W-:Y:S01]  /*1080*/  STS [R5+0x100], R14 ;  /* 0x0001000e05007388 */ /* 0x0003e20000000800 */
[----:B------:R-:W-:-:S03]  /*1090*/  LOP3.LUT R8, R8, 0xc, R3, 0xfe, !PT ;  /* 0x0000000c08087812 */ /* 0x000fc600078efe03 */
[----:B------:R-:W-:Y:S01]  /*10a0*/  BAR.SYNC.DEFER_BLOCKING 0x0 ;  /* 0x0000000000007b1d */ /* 0x000fe20000010000 */
[----:B------:R-:W-:Y:S01]  /*10b0*/  ISETP.LT.AND P3, PT, R4, c[0x0][0x17c], !P0 ;  /* 0x00005f0004007a0c */ /* 0x000fe20004761270 */
[----:B0-----:R-:W-:Y:S01]  /*10c0*/  IMAD R7, R2, c[0x0][0x198], RZ ;  /* 0x0000660002077a24 */ /* 0x001fe200078e02ff */
[C---:B------:R-:W-:Y:S02]  /*10d0*/  LEA R12, P4, R9.reuse, c[0x0][0x170], 0x1 ;  /* 0x00005c00090c7a11 */ /* 0x040fe400078808ff */
[----:B------:R-:W-:Y:S01]  /*10e0*/  ISETP.LT.AND P1, PT, R0, c[0x0][0x17c], !P0 ;  /* 0x00005f0000007a0c */ /* 0x000fe20004721270 */
[----:B-1----:R-:W-:Y:S01]  /*10f0*/  IMAD R5, R4, c[0x0][0x198], RZ ;  /* 0x0000660004057a24 */ /* 0x002fe200078e02ff */
[----:B------:R-:W-:Y:S01]  /*1100*/  ISETP.LT.AND P2, PT, R2, c[0x0][0x17c], !P0 ;  /* 0x00005f0002007a0c */ /* 0x000fe20004741270 */
[----:B------:R-:W-:Y:S01]  /*1110*/  IMAD R0, R0, c[0x0][0x198], RZ ;  /* 0x0000660000007a24 */ /* 0x000fe200078e02ff */
[----:B------:R-:W-:Y:S02]  /*1120*/  ISETP.LT.AND P0, PT, R8, c[0x0][0x17c], !P0 ;  /* 0x00005f0008007a0c */ /* 0x000fe40004701270 */
[----:B------:R-:W-:-:S02]  /*1130*/  LEA.HI.X.SX32 R9, R9, c[0x0][0x174], 0x1, P4 ;  /* 0x00005d0009097a11 */ /* 0x000fc400020f0eff */
[-C--:B------:R-:W-:Y:S02]  /*1140*/  LEA R2, P5, R5, R12.reuse, 0x1 ;  /* 0x0000000c05027211 */ /* 0x080fe400078a08ff */
[-C--:B------:R-:W-:Y:S02]  /*1150*/  LEA R4, P6, R7, R12.reuse, 0x1 ;  /* 0x0000000c07047211 */ /* 0x080fe400078c08ff */
[C---:B------:R-:W-:Y:S02]  /*1160*/  LEA R6, P4, R0.reuse, R12, 0x1 ;  /* 0x0000000c00067211 */ /* 0x040fe400078808ff */
[-C--:B------:R-:W-:Y:S02]  /*1170*/  LEA.HI.X.SX32 R3, R5, R9.reuse, 0x1, P5 ;  /* 0x0000000905037211 */ /* 0x080fe400028f0eff */
[-C--:B------:R-:W-:Y:S02]  /*1180*/  LEA.HI.X.SX32 R5, R7, R9.reuse, 0x1, P6 ;  /* 0x0000000907057211 */ /* 0x080fe400030f0eff */
[----:B------:R-:W-:Y:S01]  /*1190*/  LEA.HI.X.SX32 R7, R0, R9, 0x1, P4 ;  /* 0x0000000900077211 */ /* 0x000fe200020f0eff */
[----:B------:R-:W0:Y:S04]  /*11a0*/  LDS.U16 R13, [R11] ;  /* 0x000000000b0d7984 */ /* 0x000e280000000400 */
[----:B------:R-:W1:Y:S04]  /*11b0*/  LDS.U16 R17, [R10] ;  /* 0x000000000a117984 */ /* 0x000e680000000400 */
[----:B------:R-:W2:Y:S04]  /*11c0*/  LDS.U16 R15, [R11+0x80] ;  /* 0x000080000b0f7984 */ /* 0x000ea80000000400 */
[----:B0-----:R0:W-:Y:S04]  /*11d0*/  @P3 STG.E.U16 [R2.64], R13 ;  /* 0x0000000d02003986 */ /* 0x0011e8000c101506 */
[----:B-1----:R0:W-:Y:S04]  /*11e0*/  @P2 STG.E.U16 [R4.64], R17 ;  /* 0x0000001104002986 */ /* 0x0021e8000c101506 */
[----:B--2---:R0:W-:Y:S01]  /*11f0*/  @P1 STG.E.U16 [R6.64], R15 ;  /* 0x0000000f06001986 */ /* 0x0041e2000c101506 */
[----:B------:R-:W-:Y:S05]  /*1200*/  @!P0 EXIT ;  /* 0x000000000000894d */ /* 0x000fea0003800000 */
[----:B0-----:R-:W0:Y:S01]  /*1210*/  LDS.U16 R5, [R10+0x80] ;  /* 0x000080000a057984 */ /* 0x001e220000000400 */
[----:B------:R-:W-:-:S05]  /*1220*/  IMAD R8, R8, c[0x0][0x198], RZ ;  /* 0x0000660008087a24 */ /* 0x000fca00078e02ff */
[----:B------:R-:W-:-:S04]  /*1230*/  LEA R2, P0, R8, R12, 0x1 ;  /* 0x0000000c08027211 */ /* 0x000fc800078008ff */
[----:B------:R-:W-:-:S05]  /*1240*/  LEA.HI.X.SX32 R3, R8, R9, 0x1, P0 ;  /* 0x0000000908037211 */ /* 0x000fca00000f0eff */
[----:B0-----:R-:W-:Y:S01]  /*1250*/  STG.E.U16 [R2.64], R5 ;  /* 0x0000000502007986 */ /* 0x001fe2000c101506 */
[----:B------:R-:W-:Y:S05]  /*1260*/  EXIT ;  /* 0x000000000000794d */ /* 0x000fea0003800000 */
.L_x_2:
[----:B------:R-:W-:-:S00]  /*1270*/  BRA `(.L_x_2) ;  /* 0xfffffff000007947 */ /* 0x000fc0000383ffff */
[----:B------:R-:W-:-:S00]  /*1280*/  NOP ;  /* 0x0000000000007918 */ /* 0x000fc00000000000 */
[----:B------:R-:W-:-:S00]  /*1290*/  NOP ;  /* 0x0000000000007918 */ /* 0x000fc00000000000 */
[----:B------:R-:W-:-:S00]  /*12a0*/  NOP ;  /* 0x0000000000007918 */ /* 0x000fc00000000000 */
[----:B------:R-:W-:-:S00]  /*12b0*/  NOP ;  /* 0x0000000000007918 */ /* 0x000fc00000000000 */
[----:B------:R-:W-:-:S00]  /*12c0*/  NOP ;  /* 0x0000000000007918 */ /* 0x000fc00000000000 */
[----:B------:R-:W-:-:S00]  /*12d0*/  NOP ;  /* 0x0000000000007918 */ /* 0x000fc00000000000 */
[----:B------:R-:W-:-:S00]  /*12e0*/  NOP ;  /* 0x0000000000007918 */ /* 0x000fc00000000000 */
[----:B------:R-:W-:-:S00]  /*12f0*/  NOP ;  /* 0x0000000000007918 */ /* 0x000fc00000000000 */
.L_x_3:


//--------------------- .nv.shared.matmul_kernel  --------------------------
	.section	.nv.shared.matmul_kernel,"aw",@nobits
	.sectionflags	@""
	.align	16
